//
// Generated by NVIDIA NVVM Compiler
//
// Compiler Build ID: CL-36424714
// Cuda compilation tools, release 13.0, V13.0.88
// Based on NVVM 20.0.0
//

.version 9.0
.target sm_100
.address_size 64

	// .globl	_Z9addKernelv
.extern .func  (.param .b32 func_retval0) vprintf
(
	.param .b64 vprintf_param_0,
	.param .b64 vprintf_param_1
)
;
.global .align 1 .b8 $str[4] = {37, 100, 10};

.visible .entry _Z9addKernelv()
{
	.local .align 8 .b8 	__local_depot0[8];
	.reg .b64 	%SP;
	.reg .b64 	%SPL;
	.reg .pred 	%p<14>;
	.reg .b32 	%r<59>;
	.reg .b64 	%rd<5>;

	mov.u64 	%SPL, __local_depot0;
	cvta.local.u64 	%SP, %SPL;
	mov.u32 	%r22, %tid.x;
	mov.u32 	%r23, %ctaid.x;
	mov.u32 	%r24, %ntid.x;
	mad.lo.s32 	%r1, %r23, %r24, %r22;
	setp.lt.u32 	%p1, %r1, 4;
	mov.b32 	%r58, 1;
	@%p1 bra 	$L__BB0_8;
	shr.u32 	%r28, %r1, 1;
	add.s32 	%r2, %r28, -1;
	add.s32 	%r29, %r28, -2;
	and.b32  	%r3, %r2, 3;
	setp.lt.u32 	%p2, %r29, 3;
	mov.b32 	%r58, 1;
	mov.b32 	%r56, 2;
	@%p2 bra 	$L__BB0_5;
	and.b32  	%r4, %r2, -4;
	mov.b32 	%r58, 1;
	mov.b32 	%r50, 5;
$L__BB0_3:
	add.s32 	%r32, %r50, -3;
	rem.u32 	%r33, %r1, %r32;
	setp.eq.s32 	%p3, %r33, 0;
	selp.b32 	%r34, %r32, 0, %p3;
	add.s32 	%r35, %r34, %r58;
	add.s32 	%r36, %r50, -2;
	rem.u32 	%r37, %r1, %r36;
	setp.eq.s32 	%p4, %r37, 0;
	selp.b32 	%r38, %r36, 0, %p4;
	add.s32 	%r39, %r38, %r35;
	add.s32 	%r40, %r50, -1;
	rem.u32 	%r41, %r1, %r40;
	setp.eq.s32 	%p5, %r41, 0;
	selp.b32 	%r42, %r40, 0, %p5;
	add.s32 	%r43, %r42, %r39;
	rem.u32 	%r44, %r1, %r50;
	setp.eq.s32 	%p6, %r44, 0;
	selp.b32 	%r45, %r50, 0, %p6;
	add.s32 	%r58, %r45, %r43;
	add.s32 	%r50, %r50, 4;
	setp.ne.s32 	%p7, %r40, %r4;
	@%p7 bra 	$L__BB0_3;
	add.s32 	%r56, %r50, -3;
$L__BB0_5:
	setp.eq.s32 	%p8, %r3, 0;
	@%p8 bra 	$L__BB0_8;
	neg.s32 	%r55, %r3;
$L__BB0_7:
	.pragma "nounroll";
	rem.u32 	%r46, %r1, %r56;
	setp.eq.s32 	%p9, %r46, 0;
	selp.b32 	%r47, %r56, 0, %p9;
	add.s32 	%r58, %r47, %r58;
	add.s32 	%r56, %r56, 1;
	add.s32 	%r55, %r55, 1;
	setp.ne.s32 	%p10, %r55, 0;
	@%p10 bra 	$L__BB0_7;
$L__BB0_8:
	setp.ne.s32 	%p11, %r1, %r58;
	setp.eq.s32 	%p12, %r1, 1;
	or.pred  	%p13, %p12, %p11;
	@%p13 bra 	$L__BB0_10;
	add.u64 	%rd1, %SP, 0;
	add.u64 	%rd2, %SPL, 0;
	st.local.u32 	[%rd2], %r1;
	mov.u64 	%rd3, $str;
	cvta.global.u64 	%rd4, %rd3;
	{ // callseq 0, 0
	.param .b64 param0;
	st.param.b64 	[param0], %rd4;
	.param .b64 param1;
	st.param.b64 	[param1], %rd1;
	.param .b32 retval0;
	call.uni (retval0), 
	vprintf, 
	(
	param0, 
	param1
	);
	ld.param.b32 	%r48, [retval0];
	} // callseq 0
$L__BB0_10:
	ret;

}


// ===== COMPILED SASS (sm_100) =====

	.target	sm_100

	.elftype	@"ET_EXEC"


//--------------------- .note.nv.tkinfo           --------------------------
	.section	.note.nv.tkinfo,"",@"SHT_NOTE"
	.sectionflags	@"SHF_NOTE_NV_TKINFO"
	.tkinfo
        /*0018*/ 	.word	0x00000002
        /*0030*/ 	.string	""
        /*0030*/ 	.string	"ptxas"
        /*0030*/ 	.string	"Cuda compilation tools, release 13.0, V13.0.88"
        /*0030*/ 	.string	"Build cuda_13.0.r13.0/compiler.36424714_0"
        /*0030*/ 	.string	"-arch sm_100 -m 64 "



//--------------------- .note.nv.cuinfo           --------------------------
	.section	.note.nv.cuinfo,"",@"SHT_NOTE"
	.sectionflags	@"SHF_NOTE_NV_CUINFO"
        /*0018*/ 	.short	0x0002
        /*001a*/ 	.short	0x0064
        /*001c*/ 	.short	0x0082
	.zero		2


//--------------------- .nv.info                  --------------------------
	.section	.nv.info,"",@"SHT_CUDA_INFO"
	.align	4


	//----- nvinfo : EIATTR_REGCOUNT
	.align		4
        /*0000*/ 	.byte	0x04, 0x2f
        /*0002*/ 	.short	(.L_2 - .L_1)
	.align		4
.L_1:
        /*0004*/ 	.word	index@(_Z9addKernelv)
        /*0008*/ 	.word	0x0000001c


	//----- nvinfo : EIATTR_FRAME_SIZE
	.align		4
.L_2:
        /*000c*/ 	.byte	0x04, 0x11
        /*000e*/ 	.short	(.L_4 - .L_3)
	.align		4
.L_3:
        /*0010*/ 	.word	index@(_Z9addKernelv)
        /*0014*/ 	.word	0x00000008


	//----- nvinfo : EIATTR_MIN_STACK_SIZE
	.align		4
.L_4:
        /*0018*/ 	.byte	0x04, 0x12
        /*001a*/ 	.short	(.L_6 - .L_5)
	.align		4
.L_5:
        /*001c*/ 	.word	index@(_Z9addKernelv)
        /*0020*/ 	.word	0x00000008
.L_6:


//--------------------- .nv.compat                --------------------------
	.section	.nv.compat,"",@"SHT_CUDA_COMPAT_INFO"
	.align	4
        /*0000*/ 	.byte	0x02, 0x09, 0x00, 0x00, 0x02, 0x02, 0x01, 0x00, 0x02, 0x05, 0x05, 0x00, 0x03, 0x07, 0x01, 0x01
        /*0010*/ 	.byte	0x02, 0x03, 0x00, 0x00, 0x02, 0x06, 0x01, 0x00, 0x04, 0x0b, 0x08, 0x00, 0x09, 0x00, 0x00, 0x00
        /*0020*/ 	.byte	0x00, 0x00, 0x00, 0x00


//--------------------- .nv.info._Z9addKernelv    --------------------------
	.section	.nv.info._Z9addKernelv,"",@"SHT_CUDA_INFO"
	.sectionflags	@""
	.align	4


	//----- nvinfo : EIATTR_CUDA_API_VERSION
	.align		4
        /*0000*/ 	.byte	0x04, 0x37
        /*0002*/ 	.short	(.L_8 - .L_7)
.L_7:
        /*0004*/ 	.word	0x00000082


	//----- nvinfo : EIATTR_SPARSE_MMA_MASK
	.align		4
.L_8:
        /*0008*/ 	.byte	0x03, 0x50
        /*000a*/ 	.short	0x0000


	//----- nvinfo : EIATTR_MAXREG_COUNT
	.align		4
        /*000c*/ 	.byte	0x03, 0x1b
        /*000e*/ 	.short	0x00ff


	//----- nvinfo : EIATTR_EXTERNS
	.align		4
        /*0010*/ 	.byte	0x04, 0x0f
        /*0012*/ 	.short	(.L_10 - .L_9)


	//   ....[0]....
	.align		4
.L_9:
        /*0014*/ 	.word	index@(vprintf)


	//----- nvinfo : EIATTR_MERCURY_ISA_VERSION
	.align		4
.L_10:
        /*0018*/ 	.byte	0x03, 0x5f
        /*001a*/ 	.short	0x0101


	//----- nvinfo : EIATTR_VRC_CTA_INIT_COUNT
	.align		4
        /*001c*/ 	.byte	0x02, 0x4a
	.zero		1
	.zero		1


	//----- nvinfo : EIATTR_SYSCALL_OFFSETS
	.align		4
        /*0020*/ 	.byte	0x04, 0x46
        /*0022*/ 	.short	(.L_12 - .L_11)


	//   ....[0]....
.L_11:
        /*0024*/ 	.word	0x00000980


	//----- nvinfo : EIATTR_EXIT_INSTR_OFFSETS
	.align		4
.L_12:
        /*0028*/ 	.byte	0x04, 0x1c
        /*002a*/ 	.short	(.L_14 - .L_13)


	//   ....[0]....
.L_13:
        /*002c*/ 	.word	0x00000900


	//   ....[1]....
        /*0030*/ 	.word	0x00000990


	//----- nvinfo : EIATTR_CRS_STACK_SIZE
	.align		4
.L_14:
        /*0034*/ 	.byte	0x04, 0x1e
        /*0036*/ 	.short	(.L_16 - .L_15)
.L_15:
        /*0038*/ 	.word	0x00000000


	//----- nvinfo : EIATTR_SW_WAR
	.align		4
.L_16:
        /*003c*/ 	.byte	0x04, 0x36
        /*003e*/ 	.short	(.L_18 - .L_17)
.L_17:
        /*0040*/ 	.word	0x00000008
.L_18:


//--------------------- .nv.callgraph             --------------------------
	.section	.nv.callgraph,"",@"SHT_CUDA_CALLGRAPH"
	.align	4
	.sectionentsize	8
	.align		4
        /*0000*/ 	.word	0x00000000
	.align		4
        /*0004*/ 	.word	0xffffffff
	.align		4
        /*0008*/ 	.word	index@(_Z9addKernelv)
	.align		4
        /*000c*/ 	.word	index@(vprintf)
	.align		4
        /*0010*/ 	.word	0x00000000
	.align		4
        /*0014*/ 	.word	0xfffffffe
	.align		4
        /*0018*/ 	.word	0x00000000
	.align		4
        /*001c*/ 	.word	0xfffffffd
	.align		4
        /*0020*/ 	.word	0x00000000
	.align		4
        /*0024*/ 	.word	0xfffffffc


//--------------------- .nv.constant4             --------------------------
	.section	.nv.constant4,"a",@progbits
	.align	8
	.align		8
.nv.constant4:
        /*0000*/ 	.dword	vprintf
	.align		8
        /*0008*/ 	.dword	$str


//--------------------- .text._Z9addKernelv       --------------------------
	.section	.text._Z9addKernelv,"ax",@progbits
	.align	128
        .global         _Z9addKernelv
        .type           _Z9addKernelv,@function
        .size           _Z9addKernelv,(.L_x_9 - _Z9addKernelv)
        .other          _Z9addKernelv,@"STO_CUDA_ENTRY STV_DEFAULT"
_Z9addKernelv:
.text._Z9addKernelv:
[----:B------:R-:W0:Y:S01]  /*0000*/  LDC R1, c[0x0][0x37c] ;  /* 0x0000df00ff017b82 */ /* 0x000e220000000800 */
[----:B------:R-:W1:Y:S01]  /*0010*/  S2R R0, SR_TID.X ;  /* 0x0000000000007919 */ /* 0x000e620000002100 */
[----:B------:R-:W2:Y:S06]  /*0020*/  LDCU UR5, c[0x0][0x2fc] ;  /* 0x00005f80ff0577ac */ /* 0x000eac0008000800 */
[----:B------:R-:W1:Y:S01]  /*0030*/  S2UR UR6, SR_CTAID.X ;  /* 0x00000000000679c3 */ /* 0x000e620000002500 */
[----:B0-----:R-:W-:Y:S01]  /*0040*/  VIADD R1, R1, 0xfffffff8 ;  /* 0xfffffff801017836 */ /* 0x001fe20000000000 */
[----:B------:R-:W-:Y:S01]  /*0050*/  BSSY.RECONVERGENT B0, `(.L_x_0) ;  /* 0x0000088000007945 */ /* 0x000fe20003800200 */
[----:B------:R-:W0:Y:S01]  /*0060*/  LDCU UR4, c[0x0][0x2f8] ;  /* 0x00005f00ff0477ac */ /* 0x000e220008000800 */
[----:B------:R-:W-:-:S04]  /*0070*/  IMAD.MOV.U32 R11, RZ, RZ, 0x1 ;  /* 0x00000001ff0b7424 */ /* 0x000fc800078e00ff */
[----:B------:R-:W1:Y:S01]  /*0080*/  LDC R3, c[0x0][0x360] ;  /* 0x0000d800ff037b82 */ /* 0x000e620000000800 */
[----:B0-----:R-:W-:-:S05]  /*0090*/  IADD3 R6, P1, PT, R1, UR4, RZ ;  /* 0x0000000401067c10 */ /* 0x001fca000ff3e0ff */
[----:B--2---:R-:W-:Y:S02]  /*00a0*/  IMAD.X R7, RZ, RZ, UR5, P1 ;  /* 0x00000005ff077e24 */ /* 0x004fe400088e06ff */
[----:B-1----:R-:W-:-:S05]  /*00b0*/  IMAD R0, R3, UR6, R0 ;  /* 0x0000000603007c24 */ /* 0x002fca000f8e0200 */
[----:B------:R-:W-:-:S13]  /*00c0*/  ISETP.GE.U32.AND P0, PT, R0, 0x4, PT ;  /* 0x000000040000780c */ /* 0x000fda0003f06070 */
[----:B------:R-:W-:Y:S05]  /*00d0*/  @!P0 BRA `(.L_x_1) ;  /* 0x0000000400fc8947 */ /* 0x000fea0003800000 */
[----:B------:R-:W-:Y:S01]  /*00e0*/  SHF.R.U32.HI R2, RZ, 0x1, R0 ;  /* 0x00000001ff027819 */ /* 0x000fe20000011600 */
[----:B------:R-:W-:Y:S01]  /*00f0*/  BSSY.RECONVERGENT B1, `(.L_x_2) ;  /* 0x0000062000017945 */ /* 0x000fe20003800200 */
[----:B------:R-:W-:Y:S02]  /*0100*/  IMAD.MOV.U32 R11, RZ, RZ, 0x1 ;  /* 0x00000001ff0b7424 */ /* 0x000fe400078e00ff */
[C---:B------:R-:W-:Y:S01]  /*0110*/  IADD3 R3, PT, PT, R2.reuse, -0x2, RZ ;  /* 0xfffffffe02037810 */ /* 0x040fe20007ffe0ff */
[----:B------:R-:W-:Y:S02]  /*0120*/  VIADD R2, R2, 0xffffffff ;  /* 0xffffffff02027836 */ /* 0x000fe40000000000 */
[----:B------:R-:W-:Y:S01]  /*0130*/  IMAD.MOV.U32 R15, RZ, RZ, 0x2 ;  /* 0x00000002ff0f7424 */ /* 0x000fe200078e00ff */
[----:B------:R-:W-:Y:S02]  /*0140*/  ISETP.GE.U32.AND P0, PT, R3, 0x3, PT ;  /* 0x000000030300780c */ /* 0x000fe40003f06070 */
[----:B------:R-:W-:-:S11]  /*0150*/  LOP3.LUT R10, R2, 0x3, RZ, 0xc0, !PT ;  /* 0x00000003020a7812 */ /* 0x000fd600078ec0ff */
[----:B------:R-:W-:Y:S05]  /*0160*/  @!P0 BRA `(.L_x_3) ;  /* 0x0000000400688947 */ /* 0x000fea0003800000 */
[----:B------:R-:W-:Y:S01]  /*0170*/  HFMA2 R11, -RZ, RZ, 0, 5.9604644775390625e-08 ;  /* 0x00000001ff0b7431 */ /* 0x000fe200000001ff */
[----:B------:R-:W-:Y:S01]  /*0180*/  BSSY.RECONVERGENT B2, `(.L_x_4) ;  /* 0x0000057000027945 */ /* 0x000fe20003800200 */
[----:B------:R-:W-:Y:S01]  /*0190*/  LOP3.LUT R14, R2, 0xfffffffc, RZ, 0xc0, !PT ;  /* 0xfffffffc020e7812 */ /* 0x000fe200078ec0ff */
[----:B------:R-:W-:-:S07]  /*01a0*/  IMAD.MOV.U32 R15, RZ, RZ, 0x5 ;  /* 0x00000005ff0f7424 */ /* 0x000fce00078e00ff */
.L_x_5:
[C---:B------:R-:W-:Y:S01]  /*01b0*/  VIADD R21, R15.reuse, 0xfffffffd ;  /* 0xfffffffd0f157836 */ /* 0x040fe20000000000 */
[----:B------:R-:W-:Y:S01]  /*01c0*/  I2F.U32.RP R2, R15 ;  /* 0x0000000f00027306 */ /* 0x000fe20000209000 */
[C---:B------:R-:W-:Y:S01]  /*01d0*/  VIADD R19, R15.reuse, 0xfffffffe ;  /* 0xfffffffe0f137836 */ /* 0x040fe20000000000 */
[----:B------:R-:W-:Y:S01]  /*01e0*/  IADD3 R17, PT, PT, R15, -0x1, RZ ;  /* 0xffffffff0f117810 */ /* 0x000fe20007ffe0ff */
[----:B------:R-:W-:Y:S01]  /*01f0*/  IMAD.MOV R23, RZ, RZ, -R21 ;  /* 0x000000ffff177224 */ /* 0x000fe200078e0a15 */
[----:B------:R-:W-:Y:S01]  /*0200*/  ISETP.NE.U32.AND P4, PT, R21, RZ, PT ;  /* 0x000000ff1500720c */ /* 0x000fe20003f85070 */
[----:B------:R-:W-:-:S03]  /*0210*/  IMAD.MOV R25, RZ, RZ, -R19 ;  /* 0x000000ffff197224 */ /* 0x000fc600078e0a13 */
[----:B------:R-:W0:Y:S08]  /*0220*/  I2F.U32.RP R4, R21 ;  /* 0x0000001500047306 */ /* 0x000e300000209000 */
[----:B------:R-:W1:Y:S08]  /*0230*/  I2F.U32.RP R16, R19 ;  /* 0x0000001300107306 */ /* 0x000e700000209000 */
[----:B------:R-:W-:Y:S08]  /*0240*/  I2F.U32.RP R18, R17 ;  /* 0x0000001100127306 */ /* 0x000ff00000209000 */
[----:B0-----:R-:W0:Y:S08]  /*0250*/  MUFU.RCP R4, R4 ;  /* 0x0000000400047308 */ /* 0x001e300000001000 */
[----:B------:R-:W2:Y:S08]  /*0260*/  MUFU.RCP R2, R2 ;  /* 0x0000000200027308 */ /* 0x000eb00000001000 */
[----:B-1----:R-:W1:Y:S01]  /*0270*/  MUFU.RCP R16, R16 ;  /* 0x0000001000107308 */ /* 0x002e620000001000 */
[----:B0-----:R-:W-:-:S02]  /*0280*/  VIADD R12, R4, 0xffffffe ;  /* 0x0ffffffe040c7836 */ /* 0x001fc40000000000 */
[----:B------:R-:W-:-:S05]  /*0290*/  IMAD.MOV R4, RZ, RZ, -R17 ;  /* 0x000000ffff047224 */ /* 0x000fca00078e0a11 */
[----:B------:R-:W0:Y:S01]  /*02a0*/  MUFU.RCP R18, R18 ;  /* 0x0000001200127308 */ /* 0x000e220000001000 */
[----:B--2---:R-:W-:-:S07]  /*02b0*/  VIADD R3, R2, 0xffffffe ;  /* 0x0ffffffe02037836 */ /* 0x004fce0000000000 */
[----:B------:R2:W3:Y:S01]  /*02c0*/  F2I.FTZ.U32.TRUNC.NTZ R13, R12 ;  /* 0x0000000c000d7305 */ /* 0x0004e2000021f000 */
[----:B-1----:R-:W-:-:S07]  /*02d0*/  VIADD R8, R16, 0xffffffe ;  /* 0x0ffffffe10087836 */ /* 0x002fce0000000000 */
[----:B------:R-:W1:Y:S01]  /*02e0*/  F2I.FTZ.U32.TRUNC.NTZ R3, R3 ;  /* 0x0000000300037305 */ /* 0x000e62000021f000 */
[----:B0-----:R-:W-:Y:S01]  /*02f0*/  IADD3 R5, PT, PT, R18, 0xffffffe, RZ ;  /* 0x0ffffffe12057810 */ /* 0x001fe20007ffe0ff */
[----:B--2---:R-:W-:Y:S02]  /*0300*/  IMAD.MOV.U32 R12, RZ, RZ, RZ ;  /* 0x000000ffff0c7224 */ /* 0x004fe400078e00ff */
[----:B---3--:R-:W-:-:S04]  /*0310*/  IMAD R23, R23, R13, RZ ;  /* 0x0000000d17177224 */ /* 0x008fc800078e02ff */
[----:B------:R0:W2:Y:S01]  /*0320*/  F2I.FTZ.U32.TRUNC.NTZ R9, R8 ;  /* 0x0000000800097305 */ /* 0x0000a2000021f000 */
[----:B------:R-:W-:Y:S01]  /*0330*/  IMAD.HI.U32 R13, R13, R23, R12 ;  /* 0x000000170d0d7227 */ /* 0x000fe200078e000c */
[----:B-1----:R-:W-:-:S06]  /*0340*/  IADD3 R2, PT, PT, RZ, -R3, RZ ;  /* 0x80000003ff027210 */ /* 0x002fcc0007ffe0ff */
[----:B------:R-:W1:Y:S01]  /*0350*/  F2I.FTZ.U32.TRUNC.NTZ R5, R5 ;  /* 0x0000000500057305 */ /* 0x000e62000021f000 */
[----:B0-----:R-:W-:Y:S02]  /*0360*/  IMAD.MOV.U32 R8, RZ, RZ, RZ ;  /* 0x000000ffff087224 */ /* 0x001fe400078e00ff */
[----:B------:R-:W-:-:S04]  /*0370*/  IMAD.HI.U32 R13, R13, R0, RZ ;  /* 0x000000000d0d7227 */ /* 0x000fc800078e00ff */
[----:B--2---:R-:W-:Y:S02]  /*0380*/  IMAD R23, R25, R9, RZ ;  /* 0x0000000919177224 */ /* 0x004fe400078e02ff */
[----:B------:R-:W-:Y:S02]  /*0390*/  IMAD.MOV R13, RZ, RZ, -R13 ;  /* 0x000000ffff0d7224 */ /* 0x000fe400078e0a0d */
[----:B------:R-:W-:-:S04]  /*03a0*/  IMAD.HI.U32 R9, R9, R23, R8 ;  /* 0x0000001709097227 */ /* 0x000fc800078e0008 */
[----:B------:R-:W-:Y:S01]  /*03b0*/  IMAD R23, R2, R15, RZ ;  /* 0x0000000f02177224 */ /* 0x000fe200078e02ff */
[----:B------:R-:W-:Y:S01]  /*03c0*/  MOV R2, RZ ;  /* 0x000000ff00027202 */ /* 0x000fe20000000f00 */
[----:B-1----:R-:W-:Y:S02]  /*03d0*/  IMAD R25, R4, R5, RZ ;  /* 0x0000000504197224 */ /* 0x002fe400078e02ff */
[----:B------:R-:W-:Y:S02]  /*03e0*/  IMAD.MOV.U32 R4, RZ, RZ, RZ ;  /* 0x000000ffff047224 */ /* 0x000fe400078e00ff */
[----:B------:R-:W-:-:S04]  /*03f0*/  IMAD.HI.U32 R3, R3, R23, R2 ;  /* 0x0000001703037227 */ /* 0x000fc800078e0002 */
[----:B------:R-:W-:-:S04]  /*0400*/  IMAD.HI.U32 R5, R5, R25, R4 ;  /* 0x0000001905057227 */ /* 0x000fc800078e0004 */
[----:B------:R-:W-:-:S04]  /*0410*/  IMAD.HI.U32 R9, R9, R0, RZ ;  /* 0x0000000009097227 */ /* 0x000fc800078e00ff */
[----:B------:R-:W-:-:S04]  /*0420*/  IMAD.HI.U32 R3, R3, R0, RZ ;  /* 0x0000000003037227 */ /* 0x000fc800078e00ff */
[----:B------:R-:W-:Y:S01]  /*0430*/  IMAD.MOV R9, RZ, RZ, -R9 ;  /* 0x000000ffff097224 */ /* 0x000fe200078e0a09 */
[----:B------:R-:W-:Y:S01]  /*0440*/  IADD3 R3, PT, PT, -R3, RZ, RZ ;  /* 0x000000ff03037210 */ /* 0x000fe20007ffe1ff */
[----:B------:R-:W-:-:S04]  /*0450*/  IMAD.HI.U32 R5, R5, R0, RZ ;  /* 0x0000000005057227 */ /* 0x000fc800078e00ff */
[--C-:B------:R-:W-:Y:S02]  /*0460*/  IMAD R2, R21, R13, R0.reuse ;  /* 0x0000000d15027224 */ /* 0x100fe400078e0200 */
[--C-:B------:R-:W-:Y:S02]  /*0470*/  IMAD R4, R19, R9, R0.reuse ;  /* 0x0000000913047224 */ /* 0x100fe400078e0200 */
[----:B------:R-:W-:Y:S01]  /*0480*/  IMAD.MOV R5, RZ, RZ, -R5 ;  /* 0x000000ffff057224 */ /* 0x000fe200078e0a05 */
[----:B------:R-:W-:Y:S01]  /*0490*/  ISETP.GE.U32.AND P0, PT, R2, R21, PT ;  /* 0x000000150200720c */ /* 0x000fe20003f06070 */
[--C-:B------:R-:W-:Y:S01]  /*04a0*/  IMAD R12, R15, R3, R0.reuse ;  /* 0x000000030f0c7224 */ /* 0x100fe200078e0200 */
[----:B------:R-:W-:Y:S01]  /*04b0*/  ISETP.GE.U32.AND P1, PT, R4, R19, PT ;  /* 0x000000130400720c */ /* 0x000fe20003f26070 */
[----:B------:R-:W-:-:S03]  /*04c0*/  IMAD R8, R17, R5, R0 ;  /* 0x0000000511087224 */ /* 0x000fc600078e0200 */
[----:B------:R-:W-:Y:S02]  /*04d0*/  ISETP.GE.U32.AND P3, PT, R12, R15, PT ;  /* 0x0000000f0c00720c */ /* 0x000fe40003f66070 */
[----:B------:R-:W-:-:S05]  /*04e0*/  ISETP.GE.U32.AND P2, PT, R8, R17, PT ;  /* 0x000000110800720c */ /* 0x000fca0003f46070 */
[----:B------:R-:W-:Y:S01]  /*04f0*/  @P0 IMAD.IADD R2, R2, 0x1, -R21 ;  /* 0x0000000102020824 */ /* 0x000fe200078e0a15 */
[----:B------:R-:W-:Y:S01]  /*0500*/  ISETP.NE.U32.AND P0, PT, R17, RZ, PT ;  /* 0x000000ff1100720c */ /* 0x000fe20003f05070 */
[----:B------:R-:W-:-:S03]  /*0510*/  @P1 IMAD.IADD R4, R4, 0x1, -R19 ;  /* 0x0000000104041824 */ /* 0x000fc600078e0a13 */
[----:B------:R-:W-:Y:S01]  /*0520*/  ISETP.GE.U32.AND P6, PT, R2, R21, PT ;  /* 0x000000150200720c */ /* 0x000fe20003fc6070 */
[----:B------:R-:W-:Y:S01]  /*0530*/  @P3 IMAD.IADD R12, R12, 0x1, -R15 ;  /* 0x000000010c0c3824 */ /* 0x000fe200078e0a0f */
[----:B------:R-:W-:Y:S02]  /*0540*/  ISETP.GE.U32.AND P5, PT, R4, R19, PT ;  /* 0x000000130400720c */ /* 0x000fe40003fa6070 */
[----:B------:R-:W-:Y:S02]  /*0550*/  @P2 IADD3 R8, PT, PT, -R17, R8, RZ ;  /* 0x0000000811082210 */ /* 0x000fe40007ffe1ff */
[----:B------:R-:W-:Y:S02]  /*0560*/  ISETP.NE.U32.AND P3, PT, R19, RZ, PT ;  /* 0x000000ff1300720c */ /* 0x000fe40003f65070 */
[----:B------:R-:W-:Y:S02]  /*0570*/  ISETP.GE.U32.AND P2, PT, R8, R17, PT ;  /* 0x000000110800720c */ /* 0x000fe40003f46070 */
[----:B------:R-:W-:-:S03]  /*0580*/  ISETP.GE.U32.AND P1, PT, R12, R15, PT ;  /* 0x0000000f0c00720c */ /* 0x000fc60003f26070 */
[----:B------:R-:W-:Y:S01]  /*0590*/  @P6 IMAD.IADD R2, R2, 0x1, -R21 ;  /* 0x0000000102026824 */ /* 0x000fe200078e0a15 */
[----:B------:R-:W-:Y:S02]  /*05a0*/  ISETP.NE.U32.AND P6, PT, R15, RZ, PT ;  /* 0x000000ff0f00720c */ /* 0x000fe40003fc5070 */
[----:B------:R-:W-:Y:S02]  /*05b0*/  @P5 IADD3 R4, PT, PT, -R19, R4, RZ ;  /* 0x0000000413045210 */ /* 0x000fe40007ffe1ff */
[----:B------:R-:W-:Y:S02]  /*05c0*/  @!P4 LOP3.LUT R2, RZ, R21, RZ, 0x33, !PT ;  /* 0x00000015ff02c212 */ /* 0x000fe400078e33ff */
[----:B------:R-:W-:Y:S01]  /*05d0*/  @!P3 LOP3.LUT R4, RZ, R19, RZ, 0x33, !PT ;  /* 0x00000013ff04b212 */ /* 0x000fe200078e33ff */
[----:B------:R-:W-:Y:S01]  /*05e0*/  @P2 IMAD.IADD R8, R8, 0x1, -R17 ;  /* 0x0000000108082824 */ /* 0x000fe200078e0a11 */
[----:B------:R-:W-:Y:S01]  /*05f0*/  @!P0 LOP3.LUT R8, RZ, R17, RZ, 0x33, !PT ;  /* 0x00000011ff088212 */ /* 0x000fe200078e33ff */
[----:B------:R-:W-:Y:S01]  /*0600*/  @P1 IMAD.IADD R12, R12, 0x1, -R15 ;  /* 0x000000010c0c1824 */ /* 0x000fe200078e0a0f */
[----:B------:R-:W-:-:S02]  /*0610*/  ISETP.NE.AND P2, PT, R4, RZ, PT ;  /* 0x000000ff0400720c */ /* 0x000fc40003f45270 */
[----:B------:R-:W-:Y:S02]  /*0620*/  ISETP.NE.AND P1, PT, R2, RZ, PT ;  /* 0x000000ff0200720c */ /* 0x000fe40003f25270 */
[----:B------:R-:W-:Y:S02]  /*0630*/  SEL R19, R19, RZ, !P2 ;  /* 0x000000ff13137207 */ /* 0x000fe40005000000 */
[----:B------:R-:W-:Y:S02]  /*0640*/  ISETP.NE.AND P2, PT, R17, R14, PT ;  /* 0x0000000e1100720c */ /* 0x000fe40003f45270 */
[----:B------:R-:W-:Y:S02]  /*0650*/  @!P6 LOP3.LUT R12, RZ, R15, RZ, 0x33, !PT ;  /* 0x0000000fff0ce212 */ /* 0x000fe400078e33ff */
[----:B------:R-:W-:Y:S02]  /*0660*/  SEL R2, R21, RZ, !P1 ;  /* 0x000000ff15027207 */ /* 0x000fe40004800000 */
[----:B------:R-:W-:-:S02]  /*0670*/  ISETP.NE.AND P0, PT, R8, RZ, PT ;  /* 0x000000ff0800720c */ /* 0x000fc40003f05270 */
[----:B------:R-:W-:Y:S02]  /*0680*/  ISETP.NE.AND P1, PT, R12, RZ, PT ;  /* 0x000000ff0c00720c */ /* 0x000fe40003f25270 */
[----:B------:R-:W-:Y:S02]  /*0690*/  IADD3 R2, PT, PT, R19, R2, R11 ;  /* 0x0000000213027210 */ /* 0x000fe40007ffe00b */
[----:B------:R-:W-:Y:S02]  /*06a0*/  SEL R11, R17, RZ, !P0 ;  /* 0x000000ff110b7207 */ /* 0x000fe40004000000 */
[C---:B------:R-:W-:Y:S02]  /*06b0*/  SEL R3, R15.reuse, RZ, !P1 ;  /* 0x000000ff0f037207 */ /* 0x040fe40004800000 */
[----:B------:R-:W-:Y:S02]  /*06c0*/  IADD3 R15, PT, PT, R15, 0x4, RZ ;  /* 0x000000040f0f7810 */ /* 0x000fe40007ffe0ff */
[----:B------:R-:W-:Y:S01]  /*06d0*/  IADD3 R11, PT, PT, R3, R11, R2 ;  /* 0x0000000b030b7210 */ /* 0x000fe20007ffe002 */
[----:B------:R-:W-:Y:S06]  /*06e0*/  @P2 BRA `(.L_x_5) ;  /* 0xfffffff800b02947 */ /* 0x000fec000383ffff */
[----:B------:R-:W-:Y:S05]  /*06f0*/  BSYNC.RECONVERGENT B2 ;  /* 0x0000000000027941 */ /* 0x000fea0003800200 */
.L_x_4:
[----:B------:R-:W-:-:S07]  /*0700*/  VIADD R15, R15, 0xfffffffd ;  /* 0xfffffffd0f0f7836 */ /* 0x000fce0000000000 */
.L_x_3:
[----:B------:R-:W-:Y:S05]  /*0710*/  BSYNC.RECONVERGENT B1 ;  /* 0x0000000000017941 */ /* 0x000fea0003800200 */
.L_x_2:
[----:B------:R-:W-:-:S13]  /*0720*/  ISETP.NE.AND P0, PT, R10, RZ, PT ;  /* 0x000000ff0a00720c */ /* 0x000fda0003f05270 */
[----:B------:R-:W-:Y:S05]  /*0730*/  @!P0 BRA `(.L_x_1) ;  /* 0x0000000000648947 */ /* 0x000fea0003800000 */
[----:B------:R-:W-:-:S07]  /*0740*/  IMAD.MOV R10, RZ, RZ, -R10 ;  /* 0x000000ffff0a7224 */ /* 0x000fce00078e0a0a */
.L_x_6:
[----:B------:R-:W0:Y:S01]  /*0750*/  I2F.U32.RP R4, R15 ;  /* 0x0000000f00047306 */ /* 0x000e220000209000 */
[----:B------:R-:W-:Y:S02]  /*0760*/  ISETP.NE.U32.AND P1, PT, R15, RZ, PT ;  /* 0x000000ff0f00720c */ /* 0x000fe40003f25070 */
[----:B------:R-:W-:-:S05]  /*0770*/  IADD3 R10, PT, PT, R10, 0x1, RZ ;  /* 0x000000010a0a7810 */ /* 0x000fca0007ffe0ff */
[----:B0-----:R-:W0:Y:S02]  /*0780*/  MUFU.RCP R4, R4 ;  /* 0x0000000400047308 */ /* 0x001e240000001000 */
[----:B0-----:R-:W-:-:S06]  /*0790*/  IADD3 R2, PT, PT, R4, 0xffffffe, RZ ;  /* 0x0ffffffe04027810 */ /* 0x001fcc0007ffe0ff */
[----:B------:R0:W1:Y:S02]  /*07a0*/  F2I.FTZ.U32.TRUNC.NTZ R3, R2 ;  /* 0x0000000200037305 */ /* 0x000064000021f000 */
[----:B0-----:R-:W-:Y:S02]  /*07b0*/  IMAD.MOV.U32 R2, RZ, RZ, RZ ;  /* 0x000000ffff027224 */ /* 0x001fe400078e00ff */
[----:B-1----:R-:W-:-:S04]  /*07c0*/  IMAD.MOV R8, RZ, RZ, -R3 ;  /* 0x000000ffff087224 */ /* 0x002fc800078e0a03 */
[----:B------:R-:W-:-:S04]  /*07d0*/  IMAD R5, R8, R15, RZ ;  /* 0x0000000f08057224 */ /* 0x000fc800078e02ff */
[----:B------:R-:W-:-:S06]  /*07e0*/  IMAD.HI.U32 R3, R3, R5, R2 ;  /* 0x0000000503037227 */ /* 0x000fcc00078e0002 */
[----:B------:R-:W-:-:S05]  /*07f0*/  IMAD.HI.U32 R3, R3, R0, RZ ;  /* 0x0000000003037227 */ /* 0x000fca00078e00ff */
[----:B------:R-:W-:-:S05]  /*0800*/  IADD3 R3, PT, PT, -R3, RZ, RZ ;  /* 0x000000ff03037210 */ /* 0x000fca0007ffe1ff */
[----:B------:R-:W-:-:S05]  /*0810*/  IMAD R8, R15, R3, R0 ;  /* 0x000000030f087224 */ /* 0x000fca00078e0200 */
[----:B------:R-:W-:-:S13]  /*0820*/  ISETP.GE.U32.AND P0, PT, R8, R15, PT ;  /* 0x0000000f0800720c */ /* 0x000fda0003f06070 */
[----:B------:R-:W-:-:S05]  /*0830*/  @P0 IMAD.IADD R8, R8, 0x1, -R15 ;  /* 0x0000000108080824 */ /* 0x000fca00078e0a0f */
[----:B------:R-:W-:-:S13]  /*0840*/  ISETP.GE.U32.AND P0, PT, R8, R15, PT ;  /* 0x0000000f0800720c */ /* 0x000fda0003f06070 */
[----:B------:R-:W-:Y:S01]  /*0850*/  @P0 IMAD.IADD R8, R8, 0x1, -R15 ;  /* 0x0000000108080824 */ /* 0x000fe200078e0a0f */
[----:B------:R-:W-:Y:S02]  /*0860*/  @!P1 LOP3.LUT R8, RZ, R15, RZ, 0x33, !PT ;  /* 0x0000000fff089212 */ /* 0x000fe400078e33ff */
[----:B------:R-:W-:Y:S02]  /*0870*/  ISETP.NE.AND P1, PT, R10, RZ, PT ;  /* 0x000000ff0a00720c */ /* 0x000fe40003f25270 */
[----:B------:R-:W-:-:S04]  /*0880*/  ISETP.NE.AND P0, PT, R8, RZ, PT ;  /* 0x000000ff0800720c */ /* 0x000fc80003f05270 */
[C---:B------:R-:W-:Y:S01]  /*0890*/  SEL R2, R15.reuse, RZ, !P0 ;  /* 0x000000ff0f027207 */ /* 0x040fe20004000000 */
[----:B------:R-:W-:-:S04]  /*08a0*/  VIADD R15, R15, 0x1 ;  /* 0x000000010f0f7836 */ /* 0x000fc80000000000 */
[----:B------:R-:W-:Y:S02]  /*08b0*/  IMAD.IADD R11, R2, 0x1, R11 ;  /* 0x00000001020b7824 */ /* 0x000fe400078e020b */
[----:B------:R-:W-:Y:S05]  /*08c0*/  @P1 BRA `(.L_x_6) ;  /* 0xfffffffc00a01947 */ /* 0x000fea000383ffff */
.L_x_1:
[----:B------:R-:W-:Y:S05]  /*08d0*/  BSYNC.RECONVERGENT B0 ;  /* 0x0000000000007941 */ /* 0x000fea0003800200 */
.L_x_0:
[----:B------:R-:W-:-:S04]  /*08e0*/  ISETP.NE.AND P0, PT, R0, R11, PT ;  /* 0x0000000b0000720c */ /* 0x000fc80003f05270 */
[----:B------:R-:W-:-:S13]  /*08f0*/  ISETP.EQ.OR P0, PT, R0, 0x1, P0 ;  /* 0x000000010000780c */ /* 0x000fda0000702670 */
[----:B------:R-:W-:Y:S05]  /*0900*/  @P0 EXIT ;  /* 0x000000000000094d */ /* 0x000fea0003800000 */
[----:B------:R-:W-:Y:S01]  /*0910*/  MOV R2, 0x0 ;  /* 0x0000000000027802 */ /* 0x000fe20000000f00 */
[----:B------:R0:W-:Y:S01]  /*0920*/  STL [R1], R0 ;  /* 0x0000000001007387 */ /* 0x0001e20000100800 */
[----:B------:R-:W1:Y:S04]  /*0930*/  LDCU.64 UR4, c[0x4][0x8] ;  /* 0x01000100ff0477ac */ /* 0x000e680008000a00 */
[----:B------:R-:W2:Y:S01]  /*0940*/  LDC.64 R2, c[0x4][R2] ;  /* 0x0100000002027b82 */ /* 0x000ea20000000a00 */
[----:B-1----:R-:W-:Y:S01]  /*0950*/  MOV R4, UR4 ;  /* 0x0000000400047c02 */ /* 0x002fe20008000f00 */
[----:B0-----:R-:W-:-:S07]  /*0960*/  IMAD.U32 R5, RZ, RZ, UR5 ;  /* 0x00000005ff057e24 */ /* 0x001fce000f8e00ff */
[----:B------:R-:W-:-:S07]  /*0970*/  LEPC R20, `(.L_x_7) ;  /* 0x000000001014794e */ /* 0x000fce0000000000 */
[----:B--2---:R-:W-:Y:S05]  /*0980*/  CALL.ABS.NOINC R2 ;  /* 0x0000000002007343 */ /* 0x004fea0003c00000 */
.L_x_7:
[----:B------:R-:W-:Y:S05]  /*0990*/  EXIT ;  /* 0x000000000000794d */ /* 0x000fea0003800000 */
.L_x_8:
[----:B------:R-:W-:-:S00]  /*09a0*/  BRA `(.L_x_8) ;  /* 0xfffffffc00fc7947 */ /* 0x000fc0000383ffff */
[----:B------:R-:W-:-:S00]  /*09b0*/  NOP ;  /* 0x0000000000007918 */ /* 0x000fc00000000000 */
        /* <DEDUP_REMOVED lines=12> */
.L_x_9:


//--------------------- .nv.global.init           --------------------------
	.section	.nv.global.init,"aw",@progbits
.nv.global.init:
	.type		$str,@object
	.size		$str,(.L_0 - $str)
$str:
        /*0000*/ 	.byte	0x25, 0x64, 0x0a, 0x00
.L_0:


//--------------------- .nv.shared.reserved.0     --------------------------
	.section	.nv.shared.reserved.0,"aw",@nobits
	.weak		__nv_reservedSMEM_offset_0_alias
	.size		__nv_reservedSMEM_offset_0_alias, 0, 64
	.other		__nv_reservedSMEM_offset_0_alias,@"STO_CUDA_RESERVED_SHARED STV_DEFAULT"
__nv_reservedSMEM_offset_0_alias:
	.zero		0
	.zero		64


//--------------------- .nv.constant0._Z9addKernelv --------------------------
	.section	.nv.constant0._Z9addKernelv,"a",@progbits
	.sectionflags	@""
	.align	4
.nv.constant0._Z9addKernelv:
	.zero		896


//--------------------- SYMBOLS --------------------------

	.type		.nv.reservedSmem.offset0,@object
	.size		.nv.reservedSmem.offset0,0x4
	.type		vprintf,@function
